//
// Generated by NVIDIA NVVM Compiler
//
// Compiler Build ID: CL-36424714
// Cuda compilation tools, release 13.0, V13.0.88
// Based on NVVM 20.0.0
//

.version 9.0
.target sm_100
.address_size 64

	// .globl	_Z8d_matmulPfS_S_ii

.visible .entry _Z8d_matmulPfS_S_ii(
	.param .u64 .ptr .align 1 _Z8d_matmulPfS_S_ii_param_0,
	.param .u64 .ptr .align 1 _Z8d_matmulPfS_S_ii_param_1,
	.param .u64 .ptr .align 1 _Z8d_matmulPfS_S_ii_param_2,
	.param .u32 _Z8d_matmulPfS_S_ii_param_3,
	.param .u32 _Z8d_matmulPfS_S_ii_param_4
)
{
	.reg .pred 	%p<13>;
	.reg .b32 	%r<40>;
	.reg .b32 	%f<68>;
	.reg .b64 	%rd<67>;

	ld.param.u64 	%rd14, [_Z8d_matmulPfS_S_ii_param_0];
	ld.param.u64 	%rd15, [_Z8d_matmulPfS_S_ii_param_1];
	ld.param.u32 	%r18, [_Z8d_matmulPfS_S_ii_param_3];
	ld.param.u32 	%r17, [_Z8d_matmulPfS_S_ii_param_4];
	cvta.to.global.u64 	%rd1, %rd15;
	cvta.to.global.u64 	%rd2, %rd14;
	mov.u32 	%r19, %ctaid.y;
	mov.u32 	%r20, %ntid.y;
	mov.u32 	%r21, %tid.y;
	mad.lo.s32 	%r1, %r19, %r20, %r21;
	mov.u32 	%r22, %ctaid.x;
	mov.u32 	%r23, %ntid.x;
	mov.u32 	%r24, %tid.x;
	mad.lo.s32 	%r2, %r22, %r23, %r24;
	setp.ge.s32 	%p1, %r1, %r18;
	setp.ge.s32 	%p2, %r2, %r17;
	or.pred  	%p3, %p1, %p2;
	@%p3 bra 	$L__BB0_14;
	setp.lt.s32 	%p4, %r17, 1;
	mov.f32 	%f67, 0f00000000;
	@%p4 bra 	$L__BB0_13;
	mul.lo.s32 	%r3, %r17, %r1;
	and.b32  	%r4, %r17, 7;
	setp.lt.u32 	%p5, %r17, 8;
	mov.f32 	%f67, 0f00000000;
	mov.b32 	%r38, 0;
	@%p5 bra 	$L__BB0_5;
	and.b32  	%r38, %r17, 2147483640;
	neg.s32 	%r36, %r38;
	mul.wide.u32 	%rd16, %r17, 4;
	add.s64 	%rd3, %rd1, %rd16;
	mul.wide.u32 	%rd17, %r17, 8;
	add.s64 	%rd4, %rd1, %rd17;
	mul.wide.u32 	%rd18, %r17, 12;
	add.s64 	%rd5, %rd1, %rd18;
	mul.wide.u32 	%rd19, %r17, 16;
	add.s64 	%rd6, %rd1, %rd19;
	mul.wide.u32 	%rd20, %r17, 20;
	add.s64 	%rd7, %rd1, %rd20;
	mul.wide.u32 	%rd21, %r17, 24;
	add.s64 	%rd8, %rd1, %rd21;
	mul.wide.u32 	%rd22, %r17, 28;
	add.s64 	%rd9, %rd1, %rd22;
	mul.wide.u32 	%rd23, %r3, 4;
	add.s64 	%rd24, %rd23, %rd2;
	add.s64 	%rd66, %rd24, 16;
	mov.f32 	%f67, 0f00000000;
	mov.u32 	%r35, %r2;
$L__BB0_4:
	.pragma "nounroll";
	mul.wide.s32 	%rd25, %r35, 4;
	add.s64 	%rd26, %rd3, %rd25;
	add.s64 	%rd27, %rd4, %rd25;
	add.s64 	%rd28, %rd5, %rd25;
	add.s64 	%rd29, %rd6, %rd25;
	add.s64 	%rd30, %rd7, %rd25;
	add.s64 	%rd31, %rd8, %rd25;
	add.s64 	%rd32, %rd9, %rd25;
	add.s64 	%rd33, %rd1, %rd25;
	ld.global.f32 	%f17, [%rd66+-16];
	ld.global.f32 	%f18, [%rd33];
	fma.rn.f32 	%f19, %f17, %f18, %f67;
	ld.global.f32 	%f20, [%rd66+-12];
	ld.global.f32 	%f21, [%rd26];
	fma.rn.f32 	%f22, %f20, %f21, %f19;
	ld.global.f32 	%f23, [%rd66+-8];
	ld.global.f32 	%f24, [%rd27];
	fma.rn.f32 	%f25, %f23, %f24, %f22;
	ld.global.f32 	%f26, [%rd66+-4];
	ld.global.f32 	%f27, [%rd28];
	fma.rn.f32 	%f28, %f26, %f27, %f25;
	ld.global.f32 	%f29, [%rd66];
	ld.global.f32 	%f30, [%rd29];
	fma.rn.f32 	%f31, %f29, %f30, %f28;
	ld.global.f32 	%f32, [%rd66+4];
	ld.global.f32 	%f33, [%rd30];
	fma.rn.f32 	%f34, %f32, %f33, %f31;
	ld.global.f32 	%f35, [%rd66+8];
	ld.global.f32 	%f36, [%rd31];
	fma.rn.f32 	%f37, %f35, %f36, %f34;
	ld.global.f32 	%f38, [%rd66+12];
	ld.global.f32 	%f39, [%rd32];
	fma.rn.f32 	%f67, %f38, %f39, %f37;
	add.s32 	%r36, %r36, 8;
	shl.b32 	%r26, %r17, 3;
	add.s32 	%r35, %r35, %r26;
	add.s64 	%rd66, %rd66, 32;
	setp.ne.s32 	%p6, %r36, 0;
	@%p6 bra 	$L__BB0_4;
$L__BB0_5:
	setp.eq.s32 	%p7, %r4, 0;
	@%p7 bra 	$L__BB0_13;
	and.b32  	%r12, %r17, 3;
	setp.lt.u32 	%p8, %r4, 4;
	@%p8 bra 	$L__BB0_8;
	add.s32 	%r27, %r38, %r3;
	mul.wide.u32 	%rd34, %r27, 4;
	add.s64 	%rd35, %rd2, %rd34;
	ld.global.f32 	%f41, [%rd35];
	mad.lo.s32 	%r28, %r38, %r17, %r2;
	mul.wide.s32 	%rd36, %r28, 4;
	add.s64 	%rd37, %rd1, %rd36;
	ld.global.f32 	%f42, [%rd37];
	fma.rn.f32 	%f43, %f41, %f42, %f67;
	cvt.u64.u32 	%rd38, %r3;
	cvt.u64.u32 	%rd39, %r38;
	add.s64 	%rd40, %rd39, %rd38;
	shl.b64 	%rd41, %rd40, 2;
	add.s64 	%rd42, %rd2, %rd41;
	ld.global.f32 	%f44, [%rd42+4];
	mul.wide.u32 	%rd43, %r17, 4;
	add.s64 	%rd44, %rd37, %rd43;
	ld.global.f32 	%f45, [%rd44];
	fma.rn.f32 	%f46, %f44, %f45, %f43;
	ld.global.f32 	%f47, [%rd42+8];
	add.s64 	%rd45, %rd44, %rd43;
	ld.global.f32 	%f48, [%rd45];
	fma.rn.f32 	%f49, %f47, %f48, %f46;
	ld.global.f32 	%f50, [%rd42+12];
	add.s64 	%rd46, %rd45, %rd43;
	ld.global.f32 	%f51, [%rd46];
	fma.rn.f32 	%f67, %f50, %f51, %f49;
	add.s32 	%r38, %r38, 4;
$L__BB0_8:
	setp.eq.s32 	%p9, %r12, 0;
	@%p9 bra 	$L__BB0_13;
	setp.eq.s32 	%p10, %r12, 1;
	@%p10 bra 	$L__BB0_11;
	add.s32 	%r29, %r38, %r3;
	mul.wide.u32 	%rd47, %r29, 4;
	add.s64 	%rd48, %rd2, %rd47;
	ld.global.f32 	%f53, [%rd48];
	mad.lo.s32 	%r30, %r38, %r17, %r2;
	mul.wide.s32 	%rd49, %r30, 4;
	add.s64 	%rd50, %rd1, %rd49;
	ld.global.f32 	%f54, [%rd50];
	fma.rn.f32 	%f55, %f53, %f54, %f67;
	cvt.u64.u32 	%rd51, %r3;
	cvt.u64.u32 	%rd52, %r38;
	add.s64 	%rd53, %rd52, %rd51;
	shl.b64 	%rd54, %rd53, 2;
	add.s64 	%rd55, %rd2, %rd54;
	ld.global.f32 	%f56, [%rd55+4];
	mul.wide.u32 	%rd56, %r17, 4;
	add.s64 	%rd57, %rd50, %rd56;
	ld.global.f32 	%f57, [%rd57];
	fma.rn.f32 	%f67, %f56, %f57, %f55;
	add.s32 	%r38, %r38, 2;
$L__BB0_11:
	and.b32  	%r31, %r17, 1;
	setp.eq.b32 	%p11, %r31, 1;
	not.pred 	%p12, %p11;
	@%p12 bra 	$L__BB0_13;
	add.s32 	%r32, %r38, %r3;
	mul.wide.u32 	%rd58, %r32, 4;
	add.s64 	%rd59, %rd2, %rd58;
	ld.global.f32 	%f58, [%rd59];
	mad.lo.s32 	%r33, %r38, %r17, %r2;
	mul.wide.s32 	%rd60, %r33, 4;
	add.s64 	%rd61, %rd1, %rd60;
	ld.global.f32 	%f59, [%rd61];
	fma.rn.f32 	%f67, %f58, %f59, %f67;
$L__BB0_13:
	ld.param.u64 	%rd65, [_Z8d_matmulPfS_S_ii_param_2];
	mad.lo.s32 	%r34, %r17, %r1, %r2;
	cvta.to.global.u64 	%rd62, %rd65;
	mul.wide.s32 	%rd63, %r34, 4;
	add.s64 	%rd64, %rd62, %rd63;
	st.global.f32 	[%rd64], %f67;
$L__BB0_14:
	ret;

}


// ===== COMPILED SASS (sm_100) =====

	.target	sm_100

	.elftype	@"ET_EXEC"


//--------------------- .note.nv.tkinfo           --------------------------
	.section	.note.nv.tkinfo,"",@"SHT_NOTE"
	.sectionflags	@"SHF_NOTE_NV_TKINFO"
	.tkinfo
        /*0018*/ 	.word	0x00000002
        /*0030*/ 	.string	""
        /*0030*/ 	.string	"ptxas"
        /*0030*/ 	.string	"Cuda compilation tools, release 13.0, V13.0.88"
        /*0030*/ 	.string	"Build cuda_13.0.r13.0/compiler.36424714_0"
        /*0030*/ 	.string	"-arch sm_100 -m 64 "



//--------------------- .note.nv.cuinfo           --------------------------
	.section	.note.nv.cuinfo,"",@"SHT_NOTE"
	.sectionflags	@"SHF_NOTE_NV_CUINFO"
        /*0018*/ 	.short	0x0002
        /*001a*/ 	.short	0x0064
        /*001c*/ 	.short	0x0082
	.zero		2


//--------------------- .nv.info                  --------------------------
	.section	.nv.info,"",@"SHT_CUDA_INFO"
	.align	4


	//----- nvinfo : EIATTR_REGCOUNT
	.align		4
        /*0000*/ 	.byte	0x04, 0x2f
        /*0002*/ 	.short	(.L_1 - .L_0)
	.align		4
.L_0:
        /*0004*/ 	.word	index@(_Z8d_matmulPfS_S_ii)
        /*0008*/ 	.word	0x0000001e


	//----- nvinfo : EIATTR_FRAME_SIZE
	.align		4
.L_1:
        /*000c*/ 	.byte	0x04, 0x11
        /*000e*/ 	.short	(.L_3 - .L_2)
	.align		4
.L_2:
        /*0010*/ 	.word	index@(_Z8d_matmulPfS_S_ii)
        /*0014*/ 	.word	0x00000000


	//----- nvinfo : EIATTR_MIN_STACK_SIZE
	.align		4
.L_3:
        /*0018*/ 	.byte	0x04, 0x12
        /*001a*/ 	.short	(.L_5 - .L_4)
	.align		4
.L_4:
        /*001c*/ 	.word	index@(_Z8d_matmulPfS_S_ii)
        /*0020*/ 	.word	0x00000000
.L_5:


//--------------------- .nv.compat                --------------------------
	.section	.nv.compat,"",@"SHT_CUDA_COMPAT_INFO"
	.align	4
        /*0000*/ 	.byte	0x02, 0x09, 0x00, 0x00, 0x02, 0x02, 0x01, 0x00, 0x02, 0x05, 0x05, 0x00, 0x03, 0x07, 0x01, 0x01
        /*0010*/ 	.byte	0x02, 0x03, 0x00, 0x00, 0x02, 0x06, 0x01, 0x00, 0x04, 0x0b, 0x08, 0x00, 0x09, 0x00, 0x00, 0x00
        /*0020*/ 	.byte	0x00, 0x00, 0x00, 0x00


//--------------------- .nv.info._Z8d_matmulPfS_S_ii --------------------------
	.section	.nv.info._Z8d_matmulPfS_S_ii,"",@"SHT_CUDA_INFO"
	.sectionflags	@""
	.align	4


	//----- nvinfo : EIATTR_CUDA_API_VERSION
	.align		4
        /*0000*/ 	.byte	0x04, 0x37
        /*0002*/ 	.short	(.L_7 - .L_6)
.L_6:
        /*0004*/ 	.word	0x00000082


	//----- nvinfo : EIATTR_KPARAM_INFO
	.align		4
.L_7:
        /*0008*/ 	.byte	0x04, 0x17
        /*000a*/ 	.short	(.L_9 - .L_8)
.L_8:
        /*000c*/ 	.word	0x00000000
        /*0010*/ 	.short	0x0004
        /*0012*/ 	.short	0x001c
        /*0014*/ 	.byte	0x00, 0xf0, 0x11, 0x00


	//----- nvinfo : EIATTR_KPARAM_INFO
	.align		4
.L_9:
        /*0018*/ 	.byte	0x04, 0x17
        /*001a*/ 	.short	(.L_11 - .L_10)
.L_10:
        /*001c*/ 	.word	0x00000000
        /*0020*/ 	.short	0x0003
        /*0022*/ 	.short	0x0018
        /*0024*/ 	.byte	0x00, 0xf0, 0x11, 0x00


	//----- nvinfo : EIATTR_KPARAM_INFO
	.align		4
.L_11:
        /*0028*/ 	.byte	0x04, 0x17
        /*002a*/ 	.short	(.L_13 - .L_12)
.L_12:
        /*002c*/ 	.word	0x00000000
        /*0030*/ 	.short	0x0002
        /*0032*/ 	.short	0x0010
        /*0034*/ 	.byte	0x00, 0xf5, 0x21, 0x00


	//----- nvinfo : EIATTR_KPARAM_INFO
	.align		4
.L_13:
        /*0038*/ 	.byte	0x04, 0x17
        /*003a*/ 	.short	(.L_15 - .L_14)
.L_14:
        /*003c*/ 	.word	0x00000000
        /*0040*/ 	.short	0x0001
        /*0042*/ 	.short	0x0008
        /*0044*/ 	.byte	0x00, 0xf5, 0x21, 0x00


	//----- nvinfo : EIATTR_KPARAM_INFO
	.align		4
.L_15:
        /*0048*/ 	.byte	0x04, 0x17
        /*004a*/ 	.short	(.L_17 - .L_16)
.L_16:
        /*004c*/ 	.word	0x00000000
        /*0050*/ 	.short	0x0000
        /*0052*/ 	.short	0x0000
        /*0054*/ 	.byte	0x00, 0xf5, 0x21, 0x00


	//----- nvinfo : EIATTR_SPARSE_MMA_MASK
	.align		4
.L_17:
        /*0058*/ 	.byte	0x03, 0x50
        /*005a*/ 	.short	0x0000


	//----- nvinfo : EIATTR_MAXREG_COUNT
	.align		4
        /*005c*/ 	.byte	0x03, 0x1b
        /*005e*/ 	.short	0x00ff


	//----- nvinfo : EIATTR_MERCURY_ISA_VERSION
	.align		4
        /*0060*/ 	.byte	0x03, 0x5f
        /*0062*/ 	.short	0x0101


	//----- nvinfo : EIATTR_VRC_CTA_INIT_COUNT
	.align		4
        /*0064*/ 	.byte	0x02, 0x4a
	.zero		1
	.zero		1


	//----- nvinfo : EIATTR_EXIT_INSTR_OFFSETS
	.align		4
        /*0068*/ 	.byte	0x04, 0x1c
        /*006a*/ 	.short	(.L_19 - .L_18)


	//   ....[0]....
.L_18:
        /*006c*/ 	.word	0x000000c0


	//   ....[1]....
        /*0070*/ 	.word	0x00000ae0


	//----- nvinfo : EIATTR_CBANK_PARAM_SIZE
	.align		4
.L_19:
        /*0074*/ 	.byte	0x03, 0x19
        /*0076*/ 	.short	0x0020


	//----- nvinfo : EIATTR_PARAM_CBANK
	.align		4
        /*0078*/ 	.byte	0x04, 0x0a
        /*007a*/ 	.short	(.L_21 - .L_20)
	.align		4
.L_20:
        /*007c*/ 	.word	index@(.nv.constant0._Z8d_matmulPfS_S_ii)
        /*0080*/ 	.short	0x0380
        /*0082*/ 	.short	0x0020


	//----- nvinfo : EIATTR_SW_WAR
	.align		4
.L_21:
        /*0084*/ 	.byte	0x04, 0x36
        /*0086*/ 	.short	(.L_23 - .L_22)
.L_22:
        /*0088*/ 	.word	0x00000008
.L_23:


//--------------------- .nv.callgraph             --------------------------
	.section	.nv.callgraph,"",@"SHT_CUDA_CALLGRAPH"
	.align	4
	.sectionentsize	8
	.align		4
        /*0000*/ 	.word	0x00000000
	.align		4
        /*0004*/ 	.word	0xffffffff
	.align		4
        /*0008*/ 	.word	0x00000000
	.align		4
        /*000c*/ 	.word	0xfffffffe
	.align		4
        /*0010*/ 	.word	0x00000000
	.align		4
        /*0014*/ 	.word	0xfffffffd
	.align		4
        /*0018*/ 	.word	0x00000000
	.align		4
        /*001c*/ 	.word	0xfffffffc


//--------------------- .text._Z8d_matmulPfS_S_ii --------------------------
	.section	.text._Z8d_matmulPfS_S_ii,"ax",@progbits
	.align	128
        .global         _Z8d_matmulPfS_S_ii
        .type           _Z8d_matmulPfS_S_ii,@function
        .size           _Z8d_matmulPfS_S_ii,(.L_x_5 - _Z8d_matmulPfS_S_ii)
        .other          _Z8d_matmulPfS_S_ii,@"STO_CUDA_ENTRY STV_DEFAULT"
_Z8d_matmulPfS_S_ii:
.text._Z8d_matmulPfS_S_ii:
[----:B------:R-:W-:Y:S01]  /*0000*/  LDC R1, c[0x0][0x37c] ;  /* 0x0000df00ff017b82 */ /* 0x000fe20000000800 */
[----:B------:R-:W0:Y:S07]  /*0010*/  S2R R3, SR_TID.X ;  /* 0x0000000000037919 */ /* 0x000e2e0000002100 */
[----:B------:R-:W1:Y:S01]  /*0020*/  LDC R13, c[0x0][0x364] ;  /* 0x0000d900ff0d7b82 */ /* 0x000e620000000800 */
[----:B------:R-:W2:Y:S01]  /*0030*/  LDCU.64 UR18, c[0x0][0x398] ;  /* 0x00007300ff1277ac */ /* 0x000ea20008000a00 */
[----:B------:R-:W1:Y:S06]  /*0040*/  S2R R2, SR_TID.Y ;  /* 0x0000000000027919 */ /* 0x000e6c0000002200 */
[----:B------:R-:W0:Y:S08]  /*0050*/  S2UR UR5, SR_CTAID.X ;  /* 0x00000000000579c3 */ /* 0x000e300000002500 */
[----:B------:R-:W0:Y:S08]  /*0060*/  LDC R0, c[0x0][0x360] ;  /* 0x0000d800ff007b82 */ /* 0x000e300000000800 */
[----:B------:R-:W1:Y:S01]  /*0070*/  S2UR UR4, SR_CTAID.Y ;  /* 0x00000000000479c3 */ /* 0x000e620000002600 */
[----:B0-----:R-:W-:-:S05]  /*0080*/  IMAD R0, R0, UR5, R3 ;  /* 0x0000000500007c24 */ /* 0x001fca000f8e0203 */
[----:B--2---:R-:W-:Y:S01]  /*0090*/  ISETP.GE.AND P0, PT, R0, UR19, PT ;  /* 0x0000001300007c0c */ /* 0x004fe2000bf06270 */
[----:B-1----:R-:W-:-:S05]  /*00a0*/  IMAD R13, R13, UR4, R2 ;  /* 0x000000040d0d7c24 */ /* 0x002fca000f8e0202 */
[----:B------:R-:W-:-:S13]  /*00b0*/  ISETP.GE.OR P0, PT, R13, UR18, P0 ;  /* 0x000000120d007c0c */ /* 0x000fda0008706670 */
[----:B------:R-:W-:Y:S05]  /*00c0*/  @P0 EXIT ;  /* 0x000000000000094d */ /* 0x000fea0003800000 */
[----:B------:R-:W-:Y:S01]  /*00d0*/  UISETP.GE.AND UP0, UPT, UR19, 0x1, UPT ;  /* 0x000000011300788c */ /* 0x000fe2000bf06270 */
[----:B------:R-:W-:Y:S01]  /*00e0*/  HFMA2 R12, -RZ, RZ, 0, 0 ;  /* 0x00000000ff0c7431 */ /* 0x000fe200000001ff */
[----:B------:R-:W0:Y:S07]  /*00f0*/  LDCU.64 UR16, c[0x0][0x358] ;  /* 0x00006b00ff1077ac */ /* 0x000e2e0008000a00 */
[----:B------:R-:W-:Y:S05]  /*0100*/  BRA.U !UP0, `(.L_x_0) ;  /* 0x0000000908647547 */ /* 0x000fea000b800000 */
[----:B------:R-:W-:Y:S02]  /*0110*/  UISETP.GE.U32.AND UP1, UPT, UR19, 0x8, UPT ;  /* 0x000000081300788c */ /* 0x000fe4000bf26070 */
[----:B------:R-:W-:Y:S01]  /*0120*/  IMAD R5, R13, UR19, RZ ;  /* 0x000000130d057c24 */ /* 0x000fe2000f8e02ff */
[----:B------:R-:W-:Y:S01]  /*0130*/  ULOP3.LUT UR18, UR19, 0x7, URZ, 0xc0, !UPT ;  /* 0x0000000713127892 */ /* 0x000fe2000f8ec0ff */
[----:B------:R-:W-:Y:S01]  /*0140*/  MOV R12, RZ ;  /* 0x000000ff000c7202 */ /* 0x000fe20000000f00 */
[----:B------:R-:W-:Y:S02]  /*0150*/  UMOV UR4, URZ ;  /* 0x000000ff00047c82 */ /* 0x000fe40008000000 */
[----:B------:R-:W-:Y:S02]  /*0160*/  UISETP.NE.AND UP0, UPT, UR18, URZ, UPT ;  /* 0x000000ff1200728c */ /* 0x000fe4000bf05270 */
[----:B------:R-:W-:Y:S09]  /*0170*/  BRA.U !UP1, `(.L_x_1) ;  /* 0x0000000509087547 */ /* 0x000ff2000b800000 */
[----:B------:R-:W1:Y:S01]  /*0180*/  LDCU.128 UR20, c[0x0][0x380] ;  /* 0x00007000ff1477ac */ /* 0x000e620008000c00 */
[----:B------:R-:W-:Y:S02]  /*0190*/  MOV R12, RZ ;  /* 0x000000ff000c7202 */ /* 0x000fe40000000f00 */
[----:B------:R-:W-:Y:S01]  /*01a0*/  MOV R14, R0 ;  /* 0x00000000000e7202 */ /* 0x000fe20000000f00 */
[----:B------:R-:W-:-:S04]  /*01b0*/  ULOP3.LUT UR4, UR19, 0x7ffffff8, URZ, 0xc0, !UPT ;  /* 0x7ffffff813047892 */ /* 0x000fc8000f8ec0ff */
[----:B------:R-:W-:Y:S01]  /*01c0*/  UIADD3 UR5, UPT, UPT, -UR4, URZ, URZ ;  /* 0x000000ff04057290 */ /* 0x000fe2000fffe1ff */
[----:B-1----:R-:W-:Y:S01]  /*01d0*/  MOV R2, UR20 ;  /* 0x0000001400027c02 */ /* 0x002fe20008000f00 */
[----:B------:R-:W-:Y:S01]  /*01e0*/  UIMAD.WIDE.U32 UR6, UR19, 0xc, UR22 ;  /* 0x0000000c130678a5 */ /* 0x000fe2000f8e0016 */
[----:B------:R-:W-:Y:S01]  /*01f0*/  MOV R3, UR21 ;  /* 0x0000001500037c02 */ /* 0x000fe20008000f00 */
[----:B------:R-:W-:Y:S02]  /*0200*/  UIMAD.WIDE.U32 UR8, UR19, 0x10, UR22 ;  /* 0x00000010130878a5 */ /* 0x000fe4000f8e0016 */
[----:B------:R-:W-:Y:S01]  /*0210*/  UIMAD.WIDE.U32 UR10, UR19, 0x14, UR22 ;  /* 0x00000014130a78a5 */ /* 0x000fe2000f8e0016 */
[----:B------:R-:W-:Y:S01]  /*0220*/  IMAD.WIDE.U32 R2, R5, 0x4, R2 ;  /* 0x0000000405027825 */ /* 0x000fe200078e0002 */
[----:B------:R-:W-:Y:S02]  /*0230*/  UIMAD.WIDE.U32 UR12, UR19, 0x18, UR22 ;  /* 0x00000018130c78a5 */ /* 0x000fe4000f8e0016 */
[----:B------:R-:W-:Y:S01]  /*0240*/  UIMAD.WIDE.U32 UR14, UR19, 0x1c, UR22 ;  /* 0x0000001c130e78a5 */ /* 0x000fe2000f8e0016 */
[----:B------:R-:W-:-:S04]  /*0250*/  IADD3 R2, P0, PT, R2, 0x10, RZ ;  /* 0x0000001002027810 */ /* 0x000fc80007f1e0ff */
[----:B------:R-:W-:-:S09]  /*0260*/  IADD3.X R3, PT, PT, RZ, R3, RZ, P0, !PT ;  /* 0x00000003ff037210 */ /* 0x000fd200007fe4ff */
.L_x_2:
[----:B------:R-:W-:Y:S01]  /*0270*/  HFMA2 R23, -RZ, RZ, 0, 2.384185791015625e-07 ;  /* 0x00000004ff177431 */ /* 0x000fe200000001ff */
[----:B------:R-:W-:Y:S01]  /*0280*/  UIMAD.WIDE.U32 UR24, UR19, 0x4, UR22 ;  /* 0x00000004131878a5 */ /* 0x000fe2000f8e0016 */
[----:B0-----:R-:W2:Y:S01]  /*0290*/  LDG.E R21, desc[UR16][R2.64+-0x10] ;  /* 0xfffff01002157981 */ /* 0x001ea2000c1e1900 */
[----:B------:R-:W-:Y:S01]  /*02a0*/  UIMAD.WIDE.U32 UR20, UR19, 0x8, UR22 ;  /* 0x00000008131478a5 */ /* 0x000fe2000f8e0016 */
[----:B------:R-:W-:Y:S01]  /*02b0*/  HFMA2 R5, -RZ, RZ, 0, 2.384185791015625e-07 ;  /* 0x00000004ff057431 */ /* 0x000fe200000001ff */
[----:B------:R-:W-:Y:S01]  /*02c0*/  MOV R11, 0x4 ;  /* 0x00000004000b7802 */ /* 0x000fe20000000f00 */
[----:B------:R-:W3:Y:S01]  /*02d0*/  LDG.E R19, desc[UR16][R2.64+-0xc] ;  /* 0xfffff41002137981 */ /* 0x000ee2000c1e1900 */
[----:B------:R-:W-:Y:S01]  /*02e0*/  MOV R8, UR24 ;  /* 0x0000001800087c02 */ /* 0x000fe20008000f00 */
[----:B------:R-:W-:Y:S01]  /*02f0*/  IMAD.U32 R9, RZ, RZ, UR25 ;  /* 0x00000019ff097e24 */ /* 0x000fe2000f8e00ff */
[----:B------:R-:W-:Y:S01]  /*0300*/  MOV R24, UR20 ;  /* 0x0000001400187c02 */ /* 0x000fe20008000f00 */
[C---:B------:R-:W-:Y:S01]  /*0310*/  IMAD.WIDE R22, R14.reuse, R23, UR22 ;  /* 0x000000160e167e25 */ /* 0x040fe2000f8e0217 */
[----:B------:R-:W-:Y:S01]  /*0320*/  MOV R25, UR21 ;  /* 0x0000001500197c02 */ /* 0x000fe20008000f00 */
[----:B------:R-:W4:Y:S02]  /*0330*/  LDG.E R17, desc[UR16][R2.64+-0x8] ;  /* 0xfffff81002117981 */ /* 0x000f24000c1e1900 */
[----:B------:R-:W-:-:S02]  /*0340*/  IMAD.WIDE R8, R14, 0x4, R8 ;  /* 0x000000040e087825 */ /* 0x000fc400078e0208 */
[----:B------:R-:W2:Y:S02]  /*0350*/  LDG.E R22, desc[UR16][R22.64] ;  /* 0x0000001016167981 */ /* 0x000ea4000c1e1900 */
[C---:B------:R-:W-:Y:S02]  /*0360*/  IMAD.WIDE R24, R14.reuse, 0x4, R24 ;  /* 0x000000040e187825 */ /* 0x040fe400078e0218 */
[----:B------:R0:W3:Y:S02]  /*0370*/  LDG.E R20, desc[UR16][R8.64] ;  /* 0x0000001008147981 */ /* 0x0000e4000c1e1900 */
[C---:B------:R-:W-:Y:S01]  /*0380*/  IMAD.WIDE R10, R14.reuse, R11, UR6 ;  /* 0x000000060e0a7e25 */ /* 0x040fe2000f8e020b */
[----:B------:R-:W-:Y:S01]  /*0390*/  MOV R7, 0x4 ;  /* 0x0000000400077802 */ /* 0x000fe20000000f00 */
[----:B------:R-:W4:Y:S02]  /*03a0*/  LDG.E R18, desc[UR16][R24.64] ;  /* 0x0000001018127981 */ /* 0x000f24000c1e1900 */
[----:B------:R-:W-:-:S02]  /*03b0*/  IMAD.WIDE R4, R14, R5, UR8 ;  /* 0x000000080e047e25 */ /* 0x000fc4000f8e0205 */
[----:B------:R1:W5:Y:S02]  /*03c0*/  LDG.E R16, desc[UR16][R10.64] ;  /* 0x000000100a107981 */ /* 0x000364000c1e1900 */
[----:B0-----:R-:W-:Y:S02]  /*03d0*/  HFMA2 R9, -RZ, RZ, 0, 2.384185791015625e-07 ;  /* 0x00000004ff097431 */ /* 0x001fe400000001ff */
[----:B------:R-:W5:Y:S01]  /*03e0*/  LDG.E R15, desc[UR16][R2.64+-0x4] ;  /* 0xfffffc10020f7981 */ /* 0x000f62000c1e1900 */
[----:B------:R-:W-:-:S03]  /*03f0*/  IMAD.WIDE R6, R14, R7, UR10 ;  /* 0x0000000a0e067e25 */ /* 0x000fc6000f8e0207 */
[----:B------:R0:W5:Y:S01]  /*0400*/  LDG.E R4, desc[UR16][R4.64] ;  /* 0x0000001004047981 */ /* 0x000162000c1e1900 */
[----:B------:R-:W-:-:S03]  /*0410*/  IMAD.MOV.U32 R27, RZ, RZ, 0x4 ;  /* 0x00000004ff1b7424 */ /* 0x000fc600078e00ff */
[----:B------:R-:W5:Y:S01]  /*0420*/  LDG.E R23, desc[UR16][R2.64] ;  /* 0x0000001002177981 */ /* 0x000f62000c1e1900 */
[----:B------:R-:W-:-:S03]  /*0430*/  IMAD.WIDE R8, R14, R9, UR12 ;  /* 0x0000000c0e087e25 */ /* 0x000fc6000f8e0209 */
[----:B------:R-:W5:Y:S01]  /*0440*/  LDG.E R7, desc[UR16][R6.64] ;  /* 0x0000001006077981 */ /* 0x000f62000c1e1900 */
[----:B-1----:R-:W-:-:S03]  /*0450*/  IMAD.WIDE R10, R14, R27, UR14 ;  /* 0x0000000e0e0a7e25 */ /* 0x002fc6000f8e021b */
[----:B------:R-:W5:Y:S04]  /*0460*/  LDG.E R24, desc[UR16][R2.64+0x4] ;  /* 0x0000041002187981 */ /* 0x000f68000c1e1900 */
[----:B------:R-:W5:Y:S04]  /*0470*/  LDG.E R8, desc[UR16][R8.64] ;  /* 0x0000001008087981 */ /* 0x000f68000c1e1900 */
[----:B------:R-:W5:Y:S04]  /*0480*/  LDG.E R25, desc[UR16][R2.64+0x8] ;  /* 0x0000081002197981 */ /* 0x000f68000c1e1900 */
[----:B------:R-:W5:Y:S04]  /*0490*/  LDG.E R10, desc[UR16][R10.64] ;  /* 0x000000100a0a7981 */ /* 0x000f68000c1e1900 */
[----:B------:R1:W5:Y:S01]  /*04a0*/  LDG.E R27, desc[UR16][R2.64+0xc] ;  /* 0x00000c10021b7981 */ /* 0x000362000c1e1900 */
[----:B------:R-:W-:-:S04]  /*04b0*/  UIADD3 UR5, UPT, UPT, UR5, 0x8, URZ ;  /* 0x0000000805057890 */ /* 0x000fc8000fffe0ff */
[----:B------:R-:W-:Y:S01]  /*04c0*/  UISETP.NE.AND UP1, UPT, UR5, URZ, UPT ;  /* 0x000000ff0500728c */ /* 0x000fe2000bf25270 */
[----:B0-----:R-:W-:Y:S02]  /*04d0*/  MOV R5, UR19 ;  /* 0x0000001300057c02 */ /* 0x001fe40008000f00 */
[----:B-1----:R-:W-:Y:S02]  /*04e0*/  IADD3 R2, P0, PT, R2, 0x20, RZ ;  /* 0x0000002002027810 */ /* 0x002fe40007f1e0ff */
[----:B------:R-:W-:Y:S02]  /*04f0*/  LEA R14, R5, R14, 0x3 ;  /* 0x0000000e050e7211 */ /* 0x000fe400078e18ff */
[----:B------:R-:W-:Y:S01]  /*0500*/  IADD3.X R3, PT, PT, RZ, R3, RZ, P0, !PT ;  /* 0x00000003ff037210 */ /* 0x000fe200007fe4ff */
[----:B--2---:R-:W-:-:S04]  /*0510*/  FFMA R22, R21, R22, R12 ;  /* 0x0000001615167223 */ /* 0x004fc8000000000c */
[----:B---3--:R-:W-:-:S04]  /*0520*/  FFMA R20, R19, R20, R22 ;  /* 0x0000001413147223 */ /* 0x008fc80000000016 */
[----:B----4-:R-:W-:-:S04]  /*0530*/  FFMA R18, R17, R18, R20 ;  /* 0x0000001211127223 */ /* 0x010fc80000000014 */
[----:B-----5:R-:W-:-:S04]  /*0540*/  FFMA R16, R15, R16, R18 ;  /* 0x000000100f107223 */ /* 0x020fc80000000012 */
[----:B------:R-:W-:-:S04]  /*0550*/  FFMA R23, R23, R4, R16 ;  /* 0x0000000417177223 */ /* 0x000fc80000000010 */
[----:B------:R-:W-:-:S04]  /*0560*/  FFMA R24, R24, R7, R23 ;  /* 0x0000000718187223 */ /* 0x000fc80000000017 */
[----:B------:R-:W-:-:S04]  /*0570*/  FFMA R8, R25, R8, R24 ;  /* 0x0000000819087223 */ /* 0x000fc80000000018 */
[----:B------:R-:W-:Y:S01]  /*0580*/  FFMA R12, R27, R10, R8 ;  /* 0x0000000a1b0c7223 */ /* 0x000fe20000000008 */
[----:B------:R-:W-:Y:S06]  /*0590*/  BRA.U UP1, `(.L_x_2) ;  /* 0xfffffffd01347547 */ /* 0x000fec000b83ffff */
.L_x_1:
[----:B------:R-:W-:Y:S05]  /*05a0*/  BRA.U !UP0, `(.L_x_0) ;  /* 0x00000005083c7547 */ /* 0x000fea000b800000 */
[----:B------:R-:W-:Y:S01]  /*05b0*/  UISETP.GE.U32.AND UP0, UPT, UR18, 0x4, UPT ;  /* 0x000000041200788c */ /* 0x000fe2000bf06070 */
[----:B------:R-:W-:Y:S01]  /*05c0*/  IMAD R2, R13, UR19, RZ ;  /* 0x000000130d027c24 */ /* 0x000fe2000f8e02ff */
[----:B------:R-:W-:-:S04]  /*05d0*/  ULOP3.LUT UR5, UR19, 0x3, URZ, 0xc0, !UPT ;  /* 0x0000000313057892 */ /* 0x000fc8000f8ec0ff */
[----:B------:R-:W-:-:S03]  /*05e0*/  UISETP.NE.AND UP1, UPT, UR5, URZ, UPT ;  /* 0x000000ff0500728c */ /* 0x000fc6000bf25270 */
[----:B------:R-:W-:Y:S08]  /*05f0*/  BRA.U !UP0, `(.L_x_3) ;  /* 0x00000001087c7547 */ /* 0x000ff0000b800000 */
[----:B------:R-:W1:Y:S01]  /*0600*/  LDC.64 R6, c[0x0][0x388] ;  /* 0x0000e200ff067b82 */ /* 0x000e620000000a00 */
[----:B------:R-:W2:Y:S01]  /*0610*/  LDCU.64 UR6, c[0x0][0x380] ;  /* 0x00007000ff0677ac */ /* 0x000ea20008000a00 */
[----:B------:R-:W-:Y:S01]  /*0620*/  MOV R5, UR4 ;  /* 0x0000000400057c02 */ /* 0x000fe20008000f00 */
[----:B------:R-:W-:Y:S01]  /*0630*/  IMAD.U32 R15, RZ, RZ, UR19 ;  /* 0x00000013ff0f7e24 */ /* 0x000fe2000f8e00ff */
[C---:B------:R-:W-:Y:S02]  /*0640*/  IADD3 R3, PT, PT, R2.reuse, UR4, RZ ;  /* 0x0000000402037c10 */ /* 0x040fe4000fffe0ff */
[----:B------:R-:W-:Y:S01]  /*0650*/  MOV R11, UR19 ;  /* 0x00000013000b7c02 */ /* 0x000fe20008000f00 */
[----:B------:R-:W-:Y:S01]  /*0660*/  IMAD R5, R5, UR19, R0 ;  /* 0x0000001305057c24 */ /* 0x000fe2000f8e0200 */
[----:B------:R-:W3:Y:S01]  /*0670*/  LDC.64 R8, c[0x0][0x380] ;  /* 0x0000e000ff087b82 */ /* 0x000ee20000000a00 */
[----:B------:R-:W-:Y:S02]  /*0680*/  IADD3 R14, P0, PT, R2, UR4, RZ ;  /* 0x00000004020e7c10 */ /* 0x000fe4000ff1e0ff */
[----:B------:R-:W-:Y:S01]  /*0690*/  MOV R17, UR19 ;  /* 0x0000001300117c02 */ /* 0x000fe20008000f00 */
[----:B-1----:R-:W-:-:S04]  /*06a0*/  IMAD.WIDE R6, R5, 0x4, R6 ;  /* 0x0000000405067825 */ /* 0x002fc800078e0206 */
[----:B------:R-:W-:Y:S02]  /*06b0*/  IMAD.WIDE.U32 R10, R11, 0x4, R6 ;  /* 0x000000040b0a7825 */ /* 0x000fe400078e0006 */
[----:B0-----:R-:W4:Y:S02]  /*06c0*/  LDG.E R6, desc[UR16][R6.64] ;  /* 0x0000001006067981 */ /* 0x001f24000c1e1900 */
[----:B---3--:R-:W-:Y:S01]  /*06d0*/  IMAD.WIDE.U32 R8, R3, 0x4, R8 ;  /* 0x0000000403087825 */ /* 0x008fe200078e0008 */
[----:B------:R-:W-:Y:S02]  /*06e0*/  IADD3.X R3, PT, PT, RZ, RZ, RZ, P0, !PT ;  /* 0x000000ffff037210 */ /* 0x000fe400007fe4ff */
[----:B--2---:R-:W-:-:S03]  /*06f0*/  LEA R4, P0, R14, UR6, 0x2 ;  /* 0x000000060e047c11 */ /* 0x004fc6000f8010ff */
[----:B------:R-:W4:Y:S01]  /*0700*/  LDG.E R9, desc[UR16][R8.64] ;  /* 0x0000001008097981 */ /* 0x000f22000c1e1900 */
[----:B------:R-:W-:Y:S01]  /*0710*/  LEA.HI.X R5, R14, UR7, R3, 0x2, P0 ;  /* 0x000000070e057c11 */ /* 0x000fe200080f1403 */
[----:B------:R-:W-:Y:S02]  /*0720*/  IMAD.WIDE.U32 R14, R15, 0x4, R10 ;  /* 0x000000040f0e7825 */ /* 0x000fe400078e000a */
[----:B------:R-:W2:Y:S04]  /*0730*/  LDG.E R3, desc[UR16][R10.64] ;  /* 0x000000100a037981 */ /* 0x000ea8000c1e1900 */
[----:B------:R-:W2:Y:S01]  /*0740*/  LDG.E R18, desc[UR16][R4.64+0x4] ;  /* 0x0000041004127981 */ /* 0x000ea2000c1e1900 */
[----:B------:R-:W-:-:S03]  /*0750*/  IMAD.WIDE.U32 R16, R17, 0x4, R14 ;  /* 0x0000000411107825 */ /* 0x000fc600078e000e */
[----:B------:R-:W3:Y:S04]  /*0760*/  LDG.E R19, desc[UR16][R14.64] ;  /* 0x000000100e137981 */ /* 0x000ee8000c1e1900 */
[----:B------:R-:W3:Y:S04]  /*0770*/  LDG.E R20, desc[UR16][R4.64+0x8] ;  /* 0x0000081004147981 */ /* 0x000ee8000c1e1900 */
[----:B------:R-:W5:Y:S04]  /*0780*/  LDG.E R22, desc[UR16][R4.64+0xc] ;  /* 0x00000c1004167981 */ /* 0x000f68000c1e1900 */
[----:B------:R-:W5:Y:S01]  /*0790*/  LDG.E R16, desc[UR16][R16.64] ;  /* 0x0000001010107981 */ /* 0x000f62000c1e1900 */
[----:B------:R-:W-:Y:S01]  /*07a0*/  UIADD3 UR4, UPT, UPT, UR4, 0x4, URZ ;  /* 0x0000000404047890 */ /* 0x000fe2000fffe0ff */
[----:B----4-:R-:W-:-:S04]  /*07b0*/  FFMA R9, R9, R6, R12 ;  /* 0x0000000609097223 */ /* 0x010fc8000000000c */
[----:B--2---:R-:W-:-:S04]  /*07c0*/  FFMA R3, R18, R3, R9 ;  /* 0x0000000312037223 */ /* 0x004fc80000000009 */
[----:B---3--:R-:W-:-:S04]  /*07d0*/  FFMA R3, R20, R19, R3 ;  /* 0x0000001314037223 */ /* 0x008fc80000000003 */
[----:B-----5:R-:W-:-:S07]  /*07e0*/  FFMA R12, R22, R16, R3 ;  /* 0x00000010160c7223 */ /* 0x020fce0000000003 */
.L_x_3:
[----:B------:R-:W-:Y:S05]  /*07f0*/  BRA.U !UP1, `(.L_x_0) ;  /* 0x0000000109a87547 */ /* 0x000fea000b800000 */
[----:B------:R-:W-:Y:S01]  /*0800*/  UISETP.NE.AND UP0, UPT, UR5, 0x1, UPT ;  /* 0x000000010500788c */ /* 0x000fe2000bf05270 */
[----:B------:R-:W-:Y:S01]  /*0810*/  MOV R9, UR4 ;  /* 0x0000000400097c02 */ /* 0x000fe20008000f00 */
[----:B------:R-:W-:Y:S02]  /*0820*/  ULOP3.LUT UR5, UR19, 0x1, URZ, 0xc0, !UPT ;  /* 0x0000000113057892 */ /* 0x000fe4000f8ec0ff */
[----:B------:R-:W-:Y:S02]  /*0830*/  MOV R17, UR19 ;  /* 0x0000001300117c02 */ /* 0x000fe40008000f00 */
[----:B------:R-:W-:Y:S01]  /*0840*/  UISETP.NE.U32.AND UP1, UPT, UR5, 0x1, UPT ;  /* 0x000000010500788c */ /* 0x000fe2000bf25070 */
[----:B------:R-:W-:-:S04]  /*0850*/  PLOP3.LUT P1, PT, PT, PT, UP0, 0x80, 0x8 ;  /* 0x000000000008781c */ /* 0x000fc80003f2f008 */
[----:B------:R-:W1:Y:S01]  /*0860*/  @UP0 LDCU.128 UR8, c[0x0][0x380] ;  /* 0x00007000ff0807ac */ /* 0x000e620008000c00 */
[----:B------:R-:W-:Y:S01]  /*0870*/  PLOP3.LUT P0, PT, PT, PT, UP1, 0x80, 0x8 ;  /* 0x000000000008781c */ /* 0x000fe20003f0f018 */
[----:B------:R-:W2:Y:S04]  /*0880*/  @UP0 LDCU.64 UR6, c[0x0][0x380] ;  /* 0x00007000ff0607ac */ /* 0x000ea80008000a00 */
[----:B------:R-:W3:Y:S03]  /*0890*/  @!UP1 LDCU.128 UR12, c[0x0][0x380] ;  /* 0x00007000ff0c97ac */ /* 0x000ee60008000c00 */
[C---:B------:R-:W-:Y:S02]  /*08a0*/  @P1 IADD3 R3, PT, PT, R2.reuse, UR4, RZ ;  /* 0x0000000402031c10 */ /* 0x040fe4000fffe0ff */
[----:B------:R-:W-:Y:S01]  /*08b0*/  @P1 IADD3 R5, P2, PT, R2, UR4, RZ ;  /* 0x0000000402051c10 */ /* 0x000fe2000ff5e0ff */
[----:B------:R-:W-:-:S04]  /*08c0*/  @UP0 UIADD3 UR4, UPT, UPT, UR4, 0x2, URZ ;  /* 0x0000000204040890 */ /* 0x000fc8000fffe0ff */
[----:B------:R-:W-:Y:S01]  /*08d0*/  @P1 IMAD.X R8, RZ, RZ, RZ, P2 ;  /* 0x000000ffff081224 */ /* 0x000fe200010e06ff */
[----:B-1----:R-:W-:Y:S02]  /*08e0*/  MOV R14, UR8 ;  /* 0x00000008000e7c02 */ /* 0x002fe40008000f00 */
[----:B------:R-:W-:Y:S02]  /*08f0*/  MOV R15, UR9 ;  /* 0x00000009000f7c02 */ /* 0x000fe40008000f00 */
[----:B------:R-:W-:Y:S02]  /*0900*/  MOV R6, UR10 ;  /* 0x0000000a00067c02 */ /* 0x000fe40008000f00 */
[----:B------:R-:W-:Y:S01]  /*0910*/  MOV R7, UR11 ;  /* 0x0000000b00077c02 */ /* 0x000fe20008000f00 */
[----:B------:R-:W-:Y:S01]  /*0920*/  @P1 IMAD.WIDE.U32 R14, R3, 0x4, R14 ;  /* 0x00000004030e1825 */ /* 0x000fe200078e000e */
[----:B--2---:R-:W-:-:S03]  /*0930*/  @P1 LEA R4, P2, R5, UR6, 0x2 ;  /* 0x0000000605041c11 */ /* 0x004fc6000f8410ff */
[----:B------:R-:W-:Y:S01]  /*0940*/  @P1 IMAD R3, R9, UR19, R0 ;  /* 0x0000001309031c24 */ /* 0x000fe2000f8e0200 */
[----:B------:R-:W-:-:S03]  /*0950*/  MOV R21, UR4 ;  /* 0x0000000400157c02 */ /* 0x000fc60008000f00 */
[----:B------:R-:W-:Y:S01]  /*0960*/  @P1 IMAD.WIDE R6, R3, 0x4, R6 ;  /* 0x0000000403061825 */ /* 0x000fe200078e0206 */
[----:B------:R-:W-:Y:S01]  /*0970*/  @P1 LEA.HI.X R5, R5, UR7, R8, 0x2, P2 ;  /* 0x0000000705051c11 */ /* 0x000fe200090f1408 */
[----:B0-----:R-:W2:Y:S01]  /*0980*/  @P1 LDG.E R3, desc[UR16][R14.64] ;  /* 0x000000100e031981 */ /* 0x001ea2000c1e1900 */
[----:B---3--:R-:W-:Y:S01]  /*0990*/  MOV R8, UR12 ;  /* 0x0000000c00087c02 */ /* 0x008fe20008000f00 */
[----:B------:R-:W-:Y:S01]  /*09a0*/  @!P0 IMAD R21, R21, UR19, R0 ;  /* 0x0000001315158c24 */ /* 0x000fe2000f8e0200 */
[----:B------:R-:W-:Y:S01]  /*09b0*/  MOV R9, UR13 ;  /* 0x0000000d00097c02 */ /* 0x000fe20008000f00 */
[----:B------:R-:W-:Y:S01]  /*09c0*/  @P1 IMAD.WIDE.U32 R16, R17, 0x4, R6 ;  /* 0x0000000411101825 */ /* 0x000fe200078e0006 */
[----:B------:R-:W-:Y:S01]  /*09d0*/  @!P0 IADD3 R19, PT, PT, R2, UR4, RZ ;  /* 0x0000000402138c10 */ /* 0x000fe2000fffe0ff */
[----:B------:R-:W2:Y:S01]  /*09e0*/  @P1 LDG.E R6, desc[UR16][R6.64] ;  /* 0x0000001006061981 */ /* 0x000ea2000c1e1900 */
[----:B------:R-:W-:Y:S02]  /*09f0*/  MOV R10, UR14 ;  /* 0x0000000e000a7c02 */ /* 0x000fe40008000f00 */
[----:B------:R-:W-:Y:S01]  /*0a00*/  MOV R11, UR15 ;  /* 0x0000000f000b7c02 */ /* 0x000fe20008000f00 */
[----:B------:R-:W-:Y:S01]  /*0a10*/  @!P0 IMAD.WIDE.U32 R8, R19, 0x4, R8 ;  /* 0x0000000413088825 */ /* 0x000fe200078e0008 */
[----:B------:R-:W3:Y:S03]  /*0a20*/  @P1 LDG.E R16, desc[UR16][R16.64] ;  /* 0x0000001010101981 */ /* 0x000ee6000c1e1900 */
[----:B------:R-:W-:Y:S01]  /*0a30*/  @!P0 IMAD.WIDE R10, R21, 0x4, R10 ;  /* 0x00000004150a8825 */ /* 0x000fe200078e020a */
[----:B------:R-:W3:Y:S04]  /*0a40*/  @P1 LDG.E R4, desc[UR16][R4.64+0x4] ;  /* 0x0000041004041981 */ /* 0x000ee8000c1e1900 */
[----:B------:R-:W4:Y:S04]  /*0a50*/  @!P0 LDG.E R9, desc[UR16][R8.64] ;  /* 0x0000001008098981 */ /* 0x000f28000c1e1900 */
[----:B------:R-:W4:Y:S01]  /*0a60*/  @!P0 LDG.E R10, desc[UR16][R10.64] ;  /* 0x000000100a0a8981 */ /* 0x000f22000c1e1900 */
[----:B--2---:R-:W-:-:S04]  /*0a70*/  @P1 FFMA R3, R3, R6, R12 ;  /* 0x0000000603031223 */ /* 0x004fc8000000000c */
[----:B---3--:R-:W-:-:S04]  /*0a80*/  @P1 FFMA R12, R4, R16, R3 ;  /* 0x00000010040c1223 */ /* 0x008fc80000000003 */
[----:B----4-:R-:W-:-:S07]  /*0a90*/  @!P0 FFMA R12, R9, R10, R12 ;  /* 0x0000000a090c8223 */ /* 0x010fce000000000c */
.L_x_0:
[----:B------:R-:W1:Y:S01]  /*0aa0*/  LDC.64 R2, c[0x0][0x390] ;  /* 0x0000e400ff027b82 */ /* 0x000e620000000a00 */
[----:B------:R-:W-:-:S04]  /*0ab0*/  IMAD R13, R13, UR19, R0 ;  /* 0x000000130d0d7c24 */ /* 0x000fc8000f8e0200 */
[----:B-1----:R-:W-:-:S05]  /*0ac0*/  IMAD.WIDE R2, R13, 0x4, R2 ;  /* 0x000000040d027825 */ /* 0x002fca00078e0202 */
[----:B0-----:R-:W-:Y:S01]  /*0ad0*/  STG.E desc[UR16][R2.64], R12 ;  /* 0x0000000c02007986 */ /* 0x001fe2000c101910 */
[----:B------:R-:W-:Y:S05]  /*0ae0*/  EXIT ;  /* 0x000000000000794d */ /* 0x000fea0003800000 */
.L_x_4:
[----:B------:R-:W-:-:S00]  /*0af0*/  BRA `(.L_x_4) ;  /* 0xfffffffc00fc7947 */ /* 0x000fc0000383ffff */
[----:B------:R-:W-:-:S00]  /*0b00*/  NOP ;  /* 0x0000000000007918 */ /* 0x000fc00000000000 */
[----:B------:R-:W-:-:S00]  /*0b10*/  NOP ;  /* 0x0000000000007918 */ /* 0x000fc00000000000 */
[----:B------:R-:W-:-:S00]  /*0b20*/  NOP ;  /* 0x0000000000007918 */ /* 0x000fc00000000000 */
[----:B------:R-:W-:-:S00]  /*0b30*/  NOP ;  /* 0x0000000000007918 */ /* 0x000fc00000000000 */
[----:B------:R-:W-:-:S00]  /*0b40*/  NOP ;  /* 0x0000000000007918 */ /* 0x000fc00000000000 */
[----:B------:R-:W-:-:S00]  /*0b50*/  NOP ;  /* 0x0000000000007918 */ /* 0x000fc00000000000 */
[----:B------:R-:W-:-:S00]  /*0b60*/  NOP ;  /* 0x0000000000007918 */ /* 0x000fc00000000000 */
[----:B------:R-:W-:-:S00]  /*0b70*/  NOP ;  /* 0x0000000000007918 */ /* 0x000fc00000000000 */
.L_x_5:


//--------------------- .nv.shared.reserved.0     --------------------------
	.section	.nv.shared.reserved.0,"aw",@nobits
	.weak		__nv_reservedSMEM_offset_0_alias
	.size		__nv_reservedSMEM_offset_0_alias, 0, 64
	.other		__nv_reservedSMEM_offset_0_alias,@"STO_CUDA_RESERVED_SHARED STV_DEFAULT"
__nv_reservedSMEM_offset_0_alias:
	.zero		0
	.zero		64


//--------------------- .nv.constant0._Z8d_matmulPfS_S_ii --------------------------
	.section	.nv.constant0._Z8d_matmulPfS_S_ii,"a",@progbits
	.sectionflags	@""
	.align	4
.nv.constant0._Z8d_matmulPfS_S_ii:
	.zero		928


//--------------------- SYMBOLS --------------------------

	.type		.nv.reservedSmem.offset0,@object
	.size		.nv.reservedSmem.offset0,0x4
